	.headerflags	@"EF_CUDA_TEXMODE_UNIFIED EF_CUDA_64BIT_ADDRESS EF_CUDA_ACCELERATORS EF_CUDA_SM90 EF_CUDA_VIRTUAL_SM(EF_CUDA_SM90)"
	.elftype	@"ET_EXEC"


//--------------------- .nv.info                  --------------------------
	.section	.nv.info,"",@"SHT_CUDA_INFO"
	.align	4


	//----- nvinfo : EIATTR_REGCOUNT
	.align		4
        /*0000*/ 	.byte	0x04, 0x2f
        /*0002*/ 	.short	(.L_2 - .L_1)
	.align		4
.L_1:
        /*0004*/ 	.word	index@(triton_poi_fused_gelu_5)
        /*0008*/ 	.word	0x0000000e


	//----- nvinfo : EIATTR_MIN_STACK_SIZE
	.align		4
.L_2:
        /*000c*/ 	.byte	0x04, 0x12
        /*000e*/ 	.short	(.L_4 - .L_3)
	.align		4
.L_3:
        /*0010*/ 	.word	index@(triton_poi_fused_gelu_5)
        /*0014*/ 	.word	0x00000000


	//----- nvinfo : EIATTR_FRAME_SIZE
	.align		4
.L_4:
        /*0018*/ 	.byte	0x04, 0x11
        /*001a*/ 	.short	(.L_6 - .L_5)
	.align		4
.L_5:
        /*001c*/ 	.word	index@(triton_poi_fused_gelu_5)
        /*0020*/ 	.word	0x00000000


	//----- nvinfo : EIATTR_MIN_STACK_SIZE
	.align		4
.L_6:
        /*0024*/ 	.byte	0x04, 0x12
        /*0026*/ 	.short	(.L_8 - .L_7)
	.align		4
.L_7:
        /*0028*/ 	.word	index@(triton_poi_fused_gelu_5)
        /*002c*/ 	.word	0x00000000
.L_8:


//--------------------- .nv.info.triton_poi_fused_gelu_5 --------------------------
	.section	.nv.info.triton_poi_fused_gelu_5,"",@"SHT_CUDA_INFO"
	.sectionflags	@""
	.align	4


	//----- nvinfo : EIATTR_CUDA_API_VERSION
	.align		4
        /*0000*/ 	.byte	0x04, 0x37
        /*0002*/ 	.short	(.L_10 - .L_9)
.L_9:
        /*0004*/ 	.word	0x0000007c


	//----- nvinfo : EIATTR_KPARAM_INFO
	.align		4
.L_10:
        /*0008*/ 	.byte	0x04, 0x17
        /*000a*/ 	.short	(.L_12 - .L_11)
.L_11:
        /*000c*/ 	.word	0x00000000
        /*0010*/ 	.short	0x0002
        /*0012*/ 	.short	0x0010
        /*0014*/ 	.byte	0x00, 0xf0, 0x11, 0x00


	//----- nvinfo : EIATTR_KPARAM_INFO
	.align		4
.L_12:
        /*0018*/ 	.byte	0x04, 0x17
        /*001a*/ 	.short	(.L_14 - .L_13)
.L_13:
        /*001c*/ 	.word	0x00000000
        /*0020*/ 	.short	0x0001
        /*0022*/ 	.short	0x0008
        /*0024*/ 	.byte	0x00, 0xf4, 0x21, 0x00


	//----- nvinfo : EIATTR_KPARAM_INFO
	.align		4
.L_14:
        /*0028*/ 	.byte	0x04, 0x17
        /*002a*/ 	.short	(.L_16 - .L_15)
.L_15:
        /*002c*/ 	.word	0x00000000
        /*0030*/ 	.short	0x0000
        /*0032*/ 	.short	0x0000
        /*0034*/ 	.byte	0x00, 0xf4, 0x21, 0x00


	//----- nvinfo : EIATTR_SPARSE_MMA_MASK
	.align		4
.L_16:
        /*0038*/ 	.byte	0x03, 0x50
        /*003a*/ 	.short	0x0000


	//----- nvinfo : EIATTR_MAXREG_COUNT
	.align		4
        /*003c*/ 	.byte	0x03, 0x1b
        /*003e*/ 	.short	0x00ff


	//----- nvinfo : EIATTR_EXIT_INSTR_OFFSETS
	.align		4
        /*0040*/ 	.byte	0x04, 0x1c
        /*0042*/ 	.short	(.L_18 - .L_17)


	//   ....[0]....
.L_17:
        /*0044*/ 	.word	0x00000310


	//   ....[1]....
        /*0048*/ 	.word	0x00000330


	//----- nvinfo : EIATTR_REQNTID
	.align		4
.L_18:
        /*004c*/ 	.byte	0x04, 0x10
        /*004e*/ 	.short	(.L_20 - .L_19)
.L_19:
        /*0050*/ 	.word	0x00000020
        /*0054*/ 	.word	0x00000001
        /*0058*/ 	.word	0x00000001


	//----- nvinfo : EIATTR_CBANK_PARAM_SIZE
	.align		4
.L_20:
        /*005c*/ 	.byte	0x03, 0x19
        /*005e*/ 	.short	0x0014


	//----- nvinfo : EIATTR_PARAM_CBANK
	.align		4
        /*0060*/ 	.byte	0x04, 0x0a
        /*0062*/ 	.short	(.L_22 - .L_21)
	.align		4
.L_21:
        /*0064*/ 	.word	index@(.nv.constant0.triton_poi_fused_gelu_5)
        /*0068*/ 	.short	0x0210
        /*006a*/ 	.short	0x0014


	//----- nvinfo : EIATTR_SW_WAR
	.align		4
.L_22:
        /*006c*/ 	.byte	0x04, 0x36
        /*006e*/ 	.short	(.L_24 - .L_23)
.L_23:
        /*0070*/ 	.word	0x00000008
.L_24:


//--------------------- .nv.callgraph             --------------------------
	.section	.nv.callgraph,"",@"SHT_CUDA_CALLGRAPH"
	.align	4
	.sectionentsize	8
	.align		4
        /*0000*/ 	.word	0x00000000
	.align		4
        /*0004*/ 	.word	0xffffffff
	.align		4
        /*0008*/ 	.word	0x00000000
	.align		4
        /*000c*/ 	.word	0xfffffffe
	.align		4
        /*0010*/ 	.word	0x00000000
	.align		4
        /*0014*/ 	.word	0xfffffffd
	.align		4
        /*0018*/ 	.word	0x00000000
	.align		4
        /*001c*/ 	.word	0xfffffffc


//--------------------- .nv.constant4             --------------------------
	.section	.nv.constant4,"a",@progbits
	.align	8
	.align		8
.nv.constant4:
        /*0000*/ 	.dword	_$_str


//--------------------- .text.triton_poi_fused_gelu_5 --------------------------
	.section	.text.triton_poi_fused_gelu_5,"ax",@progbits
	.align	128
        .global         triton_poi_fused_gelu_5
        .type           triton_poi_fused_gelu_5,@function
        .size           triton_poi_fused_gelu_5,(.L_x_1 - triton_poi_fused_gelu_5)
        .other          triton_poi_fused_gelu_5,@"STO_CUDA_ENTRY STV_DEFAULT"
triton_poi_fused_gelu_5:
.text.triton_poi_fused_gelu_5:
[----:B------:R-:W0:Y:S02]  /*0000*/  LDC R1, c[0x0][0x28] ;  /* 0x00000a00ff017b82 */ /* 0x000e240000000800 */
[----:B------:R-:W1:Y:S01]  /*0010*/  S2R R11, SR_TID.X ;  /* 0x00000000000b7919 */ /* 0x000e620000002100 */
[----:B------:R-:W2:Y:S01]  /*0020*/  LDC.64 R2, c[0x0][0x210] ;  /* 0x00008400ff027b82 */ /* 0x000ea20000000a00 */
[----:B------:R-:W-:Y:S01]  /*0030*/  ULDC.64 UR4, c[0x0][0x208] ;  /* 0x0000820000047ab9 */ /* 0x000fe20000000a00 */
[----:B------:R-:W3:Y:S01]  /*0040*/  S2R R5, SR_CTAID.X ;  /* 0x0000000000057919 */ /* 0x000ee20000002500 */
[----:B------:R-:W-:Y:S01]  /*0050*/  IMAD.MOV.U32 R4, RZ, RZ, 0x3789ca3c ;  /* 0x3789ca3cff047424 */ /* 0x000fe200078e00ff */
[----:B------:R-:W-:Y:S01]  /*0060*/  MOV R7, 0xb9f560b9 ;  /* 0xb9f560b900077802 */ /* 0x000fe20000000f00 */
[----:B------:R-:W-:Y:S01]  /*0070*/  IMAD.MOV.U32 R6, RZ, RZ, 0x3bac840b ;  /* 0x3bac840bff067424 */ /* 0x000fe200078e00ff */
[----:B------:R-:W-:Y:S01]  /*0080*/  ULDC.64 UR6, c[0x0][0x218] ;  /* 0x0000860000067ab9 */ /* 0x000fe20000000a00 */
[----:B-1----:R-:W-:-:S04]  /*0090*/  LOP3.LUT R0, R11, 0xf, RZ, 0xc0, !PT ;  /* 0x0000000f0b007812 */ /* 0x002fc800078ec0ff */
[----:B---3--:R-:W-:Y:S01]  /*00a0*/  LEA R5, R5, R0, 0x4 ;  /* 0x0000000005057211 */ /* 0x008fe200078e20ff */
[----:B------:R-:W-:-:S03]  /*00b0*/  HFMA2.MMA R0, -RZ, RZ, 0, 0 ;  /* 0x00000000ff007435 */ /* 0x000fc600000001ff */
[C---:B------:R-:W-:Y:S01]  /*00c0*/  ISETP.GE.AND P0, PT, R5.reuse, 0x10, PT ;  /* 0x000000100500780c */ /* 0x040fe20003f06270 */
[----:B--2---:R-:W-:-:S12]  /*00d0*/  IMAD.WIDE R2, R5, 0x4, R2 ;  /* 0x0000000405027825 */ /* 0x004fd800078e0202 */
[----:B------:R1:W2:Y:S01]  /*00e0*/  @!P0 LDG.E R0, desc[UR4][R2.64] ;  /* 0x0000000402008981 */ /* 0x0002a2000c1e1900 */
[----:B------:R-:W-:Y:S01]  /*00f0*/  IMAD.MOV.U32 R8, RZ, RZ, -0x42f37e9e ;  /* 0xbd0c8162ff087424 */ /* 0x000fe200078e00ff */
[----:B------:R-:W-:-:S04]  /*0100*/  LOP3.LUT P0, RZ, R11, 0x10, RZ, 0xc0, !PT ;  /* 0x000000100bff7812 */ /* 0x000fc8000780c0ff */
[----:B------:R-:W-:Y:S01]  /*0110*/  ISETP.LT.AND P0, PT, R5, 0x10, !P0 ;  /* 0x000000100500780c */ /* 0x000fe20004701270 */
[----:B-1----:R-:W-:Y:S01]  /*0120*/  HFMA2.MMA R2, -RZ, RZ, 1.52734375, -41152 ;  /* 0x3e1cf906ff027435 */ /* 0x002fe200000001ff */
[----:B------:R-:W-:Y:S01]  /*0130*/  MOV R3, 0x3f6a937e ;  /* 0x3f6a937e00037802 */ /* 0x000fe20000000f00 */
[C---:B--2---:R-:W-:Y:S01]  /*0140*/  FMUL R10, R0.reuse, 0.70710676908493041992 ;  /* 0x3f3504f3000a7820 */ /* 0x044fe20000400000 */
[----:B------:R-:W-:-:S03]  /*0150*/  FMUL R0, R0, 0.5 ;  /* 0x3f00000000007820 */ /* 0x000fc60000400000 */
[----:B------:R-:W-:-:S05]  /*0160*/  FADD.FTZ R9, |R10|, -RZ ;  /* 0x800000ff0a097221 */ /* 0x000fca0000010200 */
[----:B------:R-:W-:-:S13]  /*0170*/  FSETP.GE.AND P1, PT, R9, 1.0029599666595458984, PT ;  /* 0x3f8060fe0900780b */ /* 0x000fda0003f26000 */
[----:B------:R-:W-:Y:S01]  /*0180*/  @!P1 MOV R4, 0x38b1e96a ;  /* 0x38b1e96a00049802 */ /* 0x000fe20000000f00 */
[----:B------:R-:W-:Y:S01]  /*0190*/  @!P1 FMUL R9, R10, R10 ;  /* 0x0000000a0a099220 */ /* 0x000fe20000400000 */
[----:B------:R-:W-:Y:S01]  /*01a0*/  @!P1 MOV R7, 0xba574d20 ;  /* 0xba574d2000079802 */ /* 0x000fe20000000f00 */
[----:B------:R-:W-:Y:S01]  /*01b0*/  @!P1 IMAD.MOV.U32 R8, RZ, RZ, -0x4323e419 ;  /* 0xbcdc1be7ff089424 */ /* 0x000fe200078e00ff */
[----:B------:R-:W-:Y:S02]  /*01c0*/  @!P1 MOV R6, 0x3baad5ea ;  /* 0x3baad5ea00069802 */ /* 0x000fe40000000f00 */
[----:B------:R-:W-:Y:S01]  /*01d0*/  @!P1 MOV R2, 0x3de718af ;  /* 0x3de718af00029802 */ /* 0x000fe20000000f00 */
[----:B------:R-:W-:Y:S01]  /*01e0*/  FFMA.FTZ R7, R9, R4, R7 ;  /* 0x0000000409077223 */ /* 0x000fe20000010007 */
[----:B------:R-:W-:Y:S01]  /*01f0*/  @!P1 MOV R3, 0xbec093ac ;  /* 0xbec093ac00039802 */ /* 0x000fe20000000f00 */
[----:B------:R-:W-:Y:S01]  /*0200*/  IMAD.MOV.U32 R4, RZ, RZ, 0x3f20d842 ;  /* 0x3f20d842ff047424 */ /* 0x000fe200078e00ff */
[----:B------:R-:W-:Y:S01]  /*0210*/  @!P1 MOV R4, 0x3e0375d3 ;  /* 0x3e0375d300049802 */ /* 0x000fe20000000f00 */
[----:B------:R-:W-:Y:S01]  /*0220*/  FFMA.FTZ R7, R7, R9, R6 ;  /* 0x0000000907077223 */ /* 0x000fe20000010006 */
[----:B------:R-:W-:-:S03]  /*0230*/  SHF.R.S32.HI R6, RZ, 0x1f, R5 ;  /* 0x0000001fff067819 */ /* 0x000fc60000011405 */
[----:B------:R-:W-:-:S04]  /*0240*/  FFMA.FTZ R7, R7, R9, R8 ;  /* 0x0000000907077223 */ /* 0x000fc80000010008 */
[----:B------:R-:W-:-:S04]  /*0250*/  FFMA.FTZ R2, R7, R9, R2 ;  /* 0x0000000907027223 */ /* 0x000fc80000010002 */
[----:B------:R-:W-:Y:S01]  /*0260*/  FFMA.FTZ R3, R2, R9, R3 ;  /* 0x0000000902037223 */ /* 0x000fe20000010003 */
[----:B------:R-:W-:-:S03]  /*0270*/  FSEL R2, -R9, R10, P1 ;  /* 0x0000000a09027208 */ /* 0x000fc60000800100 */
[----:B------:R-:W-:-:S04]  /*0280*/  FFMA.FTZ R3, R3, R9, R4 ;  /* 0x0000000903037223 */ /* 0x000fc80000010004 */
[----:B------:R-:W-:-:S04]  /*0290*/  FFMA.FTZ R4, R3, R2, R2 ;  /* 0x0000000203047223 */ /* 0x000fc80000010002 */
[----:B------:R-:W1:Y:S02]  /*02a0*/  @P1 MUFU.EX2 R2, R4 ;  /* 0x0000000400021308 */ /* 0x000e640000000800 */
[----:B-1----:R-:W-:-:S05]  /*02b0*/  @P1 FADD R2, -R2, 1 ;  /* 0x3f80000002021421 */ /* 0x002fca0000000100 */
[----:B------:R-:W-:Y:S02]  /*02c0*/  @P1 LOP3.LUT R4, R2, 0x80000000, R10, 0xf8, !PT ;  /* 0x8000000002041812 */ /* 0x000fe400078ef80a */
[----:B------:R-:W-:-:S03]  /*02d0*/  LEA R2, P1, R5, UR6, 0x2 ;  /* 0x0000000605027c11 */ /* 0x000fc6000f8210ff */
[----:B------:R-:W-:Y:S01]  /*02e0*/  FADD R7, R4, 1 ;  /* 0x3f80000004077421 */ /* 0x000fe20000000000 */
[----:B------:R-:W-:-:S03]  /*02f0*/  LEA.HI.X R3, R5, UR7, R6, 0x2, P1 ;  /* 0x0000000705037c11 */ /* 0x000fc600088f1406 */
[----:B------:R-:W-:Y:S01]  /*0300*/  FMUL R7, R0, R7 ;  /* 0x0000000700077220 */ /* 0x000fe20000400000 */
[----:B------:R-:W-:Y:S06]  /*0310*/  @!P0 EXIT ;  /* 0x000000000000894d */ /* 0x000fec0003800000 */
[----:B------:R-:W-:Y:S01]  /*0320*/  STG.E desc[UR4][R2.64], R7 ;  /* 0x0000000702007986 */ /* 0x000fe2000c101904 */
[----:B------:R-:W-:Y:S05]  /*0330*/  EXIT ;  /* 0x000000000000794d */ /* 0x000fea0003800000 */
.L_x_0:
[----:B------:R-:W-:-:S00]  /*0340*/  BRA `(.L_x_0) ;  /* 0xfffffffc00fc7947 */ /* 0x000fc0000383ffff */
[----:B------:R-:W-:-:S00]  /*0350*/  NOP ;  /* 0x0000000000007918 */ /* 0x000fc00000000000 */
        /* <DEDUP_REMOVED lines=10> */
.L_x_1:


//--------------------- .nv.global.init           --------------------------
	.section	.nv.global.init,"aw",@progbits
.nv.global.init:
	.type		_$_str,@object
	.size		_$_str,(.L_0 - _$_str)
_$_str:
        /*0000*/ 	.byte	0x5f, 0x5f, 0x43, 0x55, 0x44, 0x41, 0x5f, 0x46, 0x54, 0x5a, 0x00
.L_0:


//--------------------- .nv.constant0.triton_poi_fused_gelu_5 --------------------------
	.section	.nv.constant0.triton_poi_fused_gelu_5,"a",@progbits
	.sectionflags	@""
	.align	4
.nv.constant0.triton_poi_fused_gelu_5:
	.zero		548
